//
// Generated by NVIDIA NVVM Compiler
//
// Compiler Build ID: CL-36424714
// Cuda compilation tools, release 13.0, V13.0.88
// Based on NVVM 20.0.0
//

.version 9.0
.target sm_100
.address_size 64


.func _Z6q1sortPfii(
	.param .b64 _Z6q1sortPfii_param_0,
	.param .b32 _Z6q1sortPfii_param_1,
	.param .b32 _Z6q1sortPfii_param_2
)
{
	.reg .pred 	%p<15>;
	.reg .b32 	%r<54>;
	.reg .b32 	%f<17>;
	.reg .b64 	%rd<23>;

	ld.param.u64 	%rd5, [_Z6q1sortPfii_param_0];
	ld.param.u32 	%r40, [_Z6q1sortPfii_param_1];
	ld.param.u32 	%r34, [_Z6q1sortPfii_param_2];
	cvta.to.global.u64 	%rd1, %rd5;
	setp.ge.s32 	%p1, %r40, %r34;
	@%p1 bra 	$L__BB0_22;
	mul.wide.s32 	%rd6, %r34, 4;
	add.s64 	%rd2, %rd1, %rd6;
$L__BB0_2:
	ld.global.f32 	%f1, [%rd2];
	add.s32 	%r49, %r40, -1;
	max.s32 	%r3, %r40, %r34;
	sub.s32 	%r36, %r3, %r40;
	add.s32 	%r37, %r36, 1;
	and.b32  	%r4, %r37, 3;
	setp.eq.s32 	%p2, %r4, 0;
	mov.u32 	%r43, %r40;
	@%p2 bra 	$L__BB0_10;
	mul.wide.s32 	%rd7, %r40, 4;
	add.s64 	%rd3, %rd1, %rd7;
	ld.global.f32 	%f8, [%rd3];
	setp.gtu.f32 	%p3, %f8, %f1;
	selp.b32 	%r49, %r49, %r40, %p3;
	add.s32 	%r43, %r40, 1;
	setp.eq.s32 	%p4, %r4, 1;
	@%p4 bra 	$L__BB0_10;
	ld.global.f32 	%f2, [%rd3+4];
	setp.gtu.f32 	%p5, %f2, %f1;
	@%p5 bra 	$L__BB0_6;
	add.s32 	%r7, %r49, 1;
	mul.wide.s32 	%rd8, %r49, 4;
	add.s64 	%rd9, %rd1, %rd8;
	ld.global.f32 	%f9, [%rd9+4];
	st.global.f32 	[%rd9+4], %f2;
	st.global.f32 	[%rd3+4], %f9;
	mov.u32 	%r49, %r7;
$L__BB0_6:
	add.s32 	%r43, %r40, 2;
	setp.eq.s32 	%p6, %r4, 2;
	@%p6 bra 	$L__BB0_10;
	ld.global.f32 	%f3, [%rd3+8];
	setp.gtu.f32 	%p7, %f3, %f1;
	@%p7 bra 	$L__BB0_9;
	add.s32 	%r10, %r49, 1;
	mul.wide.s32 	%rd10, %r49, 4;
	add.s64 	%rd11, %rd1, %rd10;
	ld.global.f32 	%f10, [%rd11+4];
	st.global.f32 	[%rd11+4], %f3;
	st.global.f32 	[%rd3+8], %f10;
	mov.u32 	%r49, %r10;
$L__BB0_9:
	add.s32 	%r43, %r40, 3;
$L__BB0_10:
	setp.lt.u32 	%p8, %r36, 3;
	@%p8 bra 	$L__BB0_21;
	sub.s32 	%r47, %r43, %r3;
	add.s32 	%r46, %r43, -1;
$L__BB0_12:
	add.s32 	%r39, %r46, 1;
	mul.wide.s32 	%rd12, %r39, 4;
	add.s64 	%rd4, %rd1, %rd12;
	ld.global.f32 	%f4, [%rd4];
	setp.gtu.f32 	%p9, %f4, %f1;
	@%p9 bra 	$L__BB0_14;
	add.s32 	%r21, %r49, 1;
	mul.wide.s32 	%rd13, %r49, 4;
	add.s64 	%rd14, %rd1, %rd13;
	ld.global.f32 	%f11, [%rd14+4];
	st.global.f32 	[%rd14+4], %f4;
	st.global.f32 	[%rd4], %f11;
	mov.u32 	%r49, %r21;
$L__BB0_14:
	ld.global.f32 	%f5, [%rd4+4];
	setp.gtu.f32 	%p10, %f5, %f1;
	@%p10 bra 	$L__BB0_16;
	add.s32 	%r23, %r49, 1;
	mul.wide.s32 	%rd15, %r49, 4;
	add.s64 	%rd16, %rd1, %rd15;
	ld.global.f32 	%f12, [%rd16+4];
	st.global.f32 	[%rd16+4], %f5;
	st.global.f32 	[%rd4+4], %f12;
	mov.u32 	%r49, %r23;
$L__BB0_16:
	ld.global.f32 	%f6, [%rd4+8];
	setp.gtu.f32 	%p11, %f6, %f1;
	@%p11 bra 	$L__BB0_18;
	add.s32 	%r25, %r49, 1;
	mul.wide.s32 	%rd17, %r49, 4;
	add.s64 	%rd18, %rd1, %rd17;
	ld.global.f32 	%f13, [%rd18+4];
	st.global.f32 	[%rd18+4], %f6;
	st.global.f32 	[%rd4+8], %f13;
	mov.u32 	%r49, %r25;
$L__BB0_18:
	ld.global.f32 	%f7, [%rd4+12];
	setp.gtu.f32 	%p12, %f7, %f1;
	@%p12 bra 	$L__BB0_20;
	add.s32 	%r27, %r49, 1;
	mul.wide.s32 	%rd19, %r49, 4;
	add.s64 	%rd20, %rd1, %rd19;
	ld.global.f32 	%f14, [%rd20+4];
	st.global.f32 	[%rd20+4], %f7;
	st.global.f32 	[%rd4+12], %f14;
	mov.u32 	%r49, %r27;
$L__BB0_20:
	add.s32 	%r47, %r47, 4;
	add.s32 	%r46, %r46, 4;
	setp.ne.s32 	%p13, %r47, 1;
	@%p13 bra 	$L__BB0_12;
$L__BB0_21:
	mul.wide.s32 	%rd21, %r49, 4;
	add.s64 	%rd22, %rd1, %rd21;
	ld.global.f32 	%f15, [%rd22+4];
	ld.global.f32 	%f16, [%rd2];
	st.global.f32 	[%rd22+4], %f16;
	st.global.f32 	[%rd2], %f15;
	{ // callseq 0, 0
	.param .b64 param0;
	st.param.b64 	[param0], %rd5;
	.param .b32 param1;
	st.param.b32 	[param1], %r40;
	.param .b32 param2;
	st.param.b32 	[param2], %r49;
	call.uni 
	_Z6q1sortPfii, 
	(
	param0, 
	param1, 
	param2
	);
	} // callseq 0
	add.s32 	%r40, %r49, 2;
	setp.lt.s32 	%p14, %r40, %r34;
	@%p14 bra 	$L__BB0_2;
$L__BB0_22:
	ret;

}
	// .globl	_Z10sortKernelPfi
.visible .entry _Z10sortKernelPfi(
	.param .u64 .ptr .align 1 _Z10sortKernelPfi_param_0,
	.param .u32 _Z10sortKernelPfi_param_1
)
{
	.reg .b64 	%rd<2>;

	ld.param.u64 	%rd1, [_Z10sortKernelPfi_param_0];
	{ // callseq 1, 0
	.param .b64 param0;
	st.param.b64 	[param0], %rd1;
	.param .b32 param1;
	st.param.b32 	[param1], 0;
	.param .b32 param2;
	st.param.b32 	[param2], 9;
	call.uni 
	_Z6q1sortPfii, 
	(
	param0, 
	param1, 
	param2
	);
	} // callseq 1
	ret;

}


// ===== COMPILED SASS (sm_100) =====

	.target	sm_100

	.elftype	@"ET_EXEC"


//--------------------- .note.nv.tkinfo           --------------------------
	.section	.note.nv.tkinfo,"",@"SHT_NOTE"
	.sectionflags	@"SHF_NOTE_NV_TKINFO"
	.tkinfo
        /*0018*/ 	.word	0x00000002
        /*0030*/ 	.string	""
        /*0030*/ 	.string	"ptxas"
        /*0030*/ 	.string	"Cuda compilation tools, release 13.0, V13.0.88"
        /*0030*/ 	.string	"Build cuda_13.0.r13.0/compiler.36424714_0"
        /*0030*/ 	.string	"-arch sm_100 -m 64 "



//--------------------- .note.nv.cuinfo           --------------------------
	.section	.note.nv.cuinfo,"",@"SHT_NOTE"
	.sectionflags	@"SHF_NOTE_NV_CUINFO"
        /*0018*/ 	.short	0x0002
        /*001a*/ 	.short	0x0064
        /*001c*/ 	.short	0x0082
	.zero		2


//--------------------- .nv.info                  --------------------------
	.section	.nv.info,"",@"SHT_CUDA_INFO"
	.align	4


	//----- nvinfo : EIATTR_REGCOUNT
	.align		4
        /*0000*/ 	.byte	0x04, 0x2f
        /*0002*/ 	.short	(.L_1 - .L_0)
	.align		4
.L_0:
        /*0004*/ 	.word	index@(_Z10sortKernelPfi)
        /*0008*/ 	.word	0x00000020


	//----- nvinfo : EIATTR_FRAME_SIZE
	.align		4
.L_1:
        /*000c*/ 	.byte	0x04, 0x11
        /*000e*/ 	.short	(.L_3 - .L_2)
	.align		4
.L_2:
        /*0010*/ 	.word	index@($_Z10sortKernelPfi$_Z6q1sortPfii)
        /*0014*/ 	.word	0x00000000


	//----- nvinfo : EIATTR_FRAME_SIZE
	.align		4
.L_3:
        /*0018*/ 	.byte	0x04, 0x11
        /*001a*/ 	.short	(.L_5 - .L_4)
	.align		4
.L_4:
        /*001c*/ 	.word	index@(_Z10sortKernelPfi)
        /*0020*/ 	.word	0x00000000


	//----- nvinfo : EIATTR_MIN_STACK_SIZE
	.align		4
.L_5:
        /*0024*/ 	.byte	0x04, 0x12
        /*0026*/ 	.short	(.L_7 - .L_6)
	.align		4
.L_6:
        /*0028*/ 	.word	index@(_Z10sortKernelPfi)
        /*002c*/ 	.word	0x00000000
.L_7:


//--------------------- .nv.compat                --------------------------
	.section	.nv.compat,"",@"SHT_CUDA_COMPAT_INFO"
	.align	4
        /*0000*/ 	.byte	0x02, 0x09, 0x00, 0x00, 0x02, 0x02, 0x01, 0x00, 0x02, 0x05, 0x05, 0x00, 0x03, 0x07, 0x01, 0x01
        /*0010*/ 	.byte	0x02, 0x03, 0x00, 0x00, 0x02, 0x06, 0x01, 0x00, 0x04, 0x0b, 0x08, 0x00, 0x09, 0x00, 0x00, 0x00
        /*0020*/ 	.byte	0x00, 0x00, 0x00, 0x00


//--------------------- .nv.info._Z10sortKernelPfi --------------------------
	.section	.nv.info._Z10sortKernelPfi,"",@"SHT_CUDA_INFO"
	.sectionflags	@""
	.align	4


	//----- nvinfo : EIATTR_CUDA_API_VERSION
	.align		4
        /*0000*/ 	.byte	0x04, 0x37
        /*0002*/ 	.short	(.L_9 - .L_8)
.L_8:
        /*0004*/ 	.word	0x00000082


	//----- nvinfo : EIATTR_KPARAM_INFO
	.align		4
.L_9:
        /*0008*/ 	.byte	0x04, 0x17
        /*000a*/ 	.short	(.L_11 - .L_10)
.L_10:
        /*000c*/ 	.word	0x00000000
        /*0010*/ 	.short	0x0001
        /*0012*/ 	.short	0x0008
        /*0014*/ 	.byte	0x00, 0xf0, 0x11, 0x00


	//----- nvinfo : EIATTR_KPARAM_INFO
	.align		4
.L_11:
        /*0018*/ 	.byte	0x04, 0x17
        /*001a*/ 	.short	(.L_13 - .L_12)
.L_12:
        /*001c*/ 	.word	0x00000000
        /*0020*/ 	.short	0x0000
        /*0022*/ 	.short	0x0000
        /*0024*/ 	.byte	0x00, 0xf5, 0x21, 0x00


	//----- nvinfo : EIATTR_SPARSE_MMA_MASK
	.align		4
.L_13:
        /*0028*/ 	.byte	0x03, 0x50
        /*002a*/ 	.short	0x0000


	//----- nvinfo : EIATTR_MAXREG_COUNT
	.align		4
        /*002c*/ 	.byte	0x03, 0x1b
        /*002e*/ 	.short	0x00ff


	//----- nvinfo : EIATTR_MERCURY_ISA_VERSION
	.align		4
        /*0030*/ 	.byte	0x03, 0x5f
        /*0032*/ 	.short	0x0101


	//----- nvinfo : EIATTR_VRC_CTA_INIT_COUNT
	.align		4
        /*0034*/ 	.byte	0x02, 0x4a
	.zero		1
	.zero		1


	//----- nvinfo : EIATTR_EXIT_INSTR_OFFSETS
	.align		4
        /*0038*/ 	.byte	0x04, 0x1c
        /*003a*/ 	.short	(.L_15 - .L_14)


	//   ....[0]....
.L_14:
        /*003c*/ 	.word	0x00000090


	//----- nvinfo : EIATTR_CRS_STACK_SIZE
	.align		4
.L_15:
        /*0040*/ 	.byte	0x04, 0x1e
        /*0042*/ 	.short	(.L_17 - .L_16)
.L_16:
        /*0044*/ 	.word	0x00000000


	//----- nvinfo : EIATTR_CBANK_PARAM_SIZE
	.align		4
.L_17:
        /*0048*/ 	.byte	0x03, 0x19
        /*004a*/ 	.short	0x000c


	//----- nvinfo : EIATTR_PARAM_CBANK
	.align		4
        /*004c*/ 	.byte	0x04, 0x0a
        /*004e*/ 	.short	(.L_19 - .L_18)
	.align		4
.L_18:
        /*0050*/ 	.word	index@(.nv.constant0._Z10sortKernelPfi)
        /*0054*/ 	.short	0x0380
        /*0056*/ 	.short	0x000c


	//----- nvinfo : EIATTR_SW_WAR
	.align		4
.L_19:
        /*0058*/ 	.byte	0x04, 0x36
        /*005a*/ 	.short	(.L_21 - .L_20)
.L_20:
        /*005c*/ 	.word	0x00000008
.L_21:


//--------------------- .nv.callgraph             --------------------------
	.section	.nv.callgraph,"",@"SHT_CUDA_CALLGRAPH"
	.align	4
	.sectionentsize	8
	.align		4
        /*0000*/ 	.word	0x00000000
	.align		4
        /*0004*/ 	.word	0xffffffff
	.align		4
        /*0008*/ 	.word	0x00000000
	.align		4
        /*000c*/ 	.word	0xfffffffe
	.align		4
        /*0010*/ 	.word	0x00000000
	.align		4
        /*0014*/ 	.word	0xfffffffd
	.align		4
        /*0018*/ 	.word	0x00000000
	.align		4
        /*001c*/ 	.word	0xfffffffc


//--------------------- .text._Z10sortKernelPfi   --------------------------
	.section	.text._Z10sortKernelPfi,"ax",@progbits
	.align	128
        .global         _Z10sortKernelPfi
        .type           _Z10sortKernelPfi,@function
        .size           _Z10sortKernelPfi,(.L_x_13 - _Z10sortKernelPfi)
        .other          _Z10sortKernelPfi,@"STO_CUDA_ENTRY STV_DEFAULT"
_Z10sortKernelPfi:
.text._Z10sortKernelPfi:
[----:B------:R-:W0:Y:S01]  /*0000*/  LDC R1, c[0x0][0x37c] ;  /* 0x0000df00ff017b82 */ /* 0x000e220000000800 */
[----:B------:R-:W1:Y:S01]  /*0010*/  LDCU.64 UR4, c[0x0][0x380] ;  /* 0x00007000ff0477ac */ /* 0x000e620008000a00 */
[----:B------:R-:W-:Y:S01]  /*0020*/  IMAD.MOV.U32 R6, RZ, RZ, RZ ;  /* 0x000000ffff067224 */ /* 0x000fe200078e00ff */
[----:B------:R-:W-:Y:S01]  /*0030*/  MOV R20, 0x90 ;  /* 0x0000009000147802 */ /* 0x000fe20000000f00 */
[----:B------:R-:W-:Y:S02]  /*0040*/  IMAD.MOV.U32 R7, RZ, RZ, 0x9 ;  /* 0x00000009ff077424 */ /* 0x000fe400078e00ff */
[----:B------:R-:W-:Y:S02]  /*0050*/  IMAD.MOV.U32 R21, RZ, RZ, 0x0 ;  /* 0x00000000ff157424 */ /* 0x000fe400078e00ff */
[----:B-1----:R-:W-:Y:S02]  /*0060*/  IMAD.U32 R4, RZ, RZ, UR4 ;  /* 0x00000004ff047e24 */ /* 0x002fe4000f8e00ff */
[----:B------:R-:W-:-:S07]  /*0070*/  IMAD.U32 R5, RZ, RZ, UR5 ;  /* 0x00000005ff057e24 */ /* 0x000fce000f8e00ff */
[----:B0-----:R-:W-:Y:S05]  /*0080*/  CALL.REL.NOINC `($_Z10sortKernelPfi$_Z6q1sortPfii) ;  /* 0x0000000000047944 */ /* 0x001fea0003c00000 */
[----:B------:R-:W-:Y:S05]  /*0090*/  EXIT ;  /* 0x000000000000794d */ /* 0x000fea0003800000 */
        .type           $_Z10sortKernelPfi$_Z6q1sortPfii,@function
        .size           $_Z10sortKernelPfi$_Z6q1sortPfii,(.L_x_13 - $_Z10sortKernelPfi$_Z6q1sortPfii)
$_Z10sortKernelPfi$_Z6q1sortPfii:
[----:B------:R-:W-:-:S05]  /*00a0*/  VIADD R1, R1, 0xffffffc8 ;  /* 0xffffffc801017836 */ /* 0x000fca0000000000 */
[----:B------:R-:W-:Y:S04]  /*00b0*/  STL [R1+0x34], R29 ;  /* 0x0000341d01007387 */ /* 0x000fe80000100800 */
[----:B------:R-:W-:Y:S04]  /*00c0*/  STL [R1+0x30], R27 ;  /* 0x0000301b01007387 */ /* 0x000fe80000100800 */
[----:B------:R-:W-:Y:S04]  /*00d0*/  STL [R1+0x2c], R26 ;  /* 0x00002c1a01007387 */ /* 0x000fe80000100800 */
[----:B------:R0:W-:Y:S04]  /*00e0*/  STL [R1+0x28], R25 ;  /* 0x0000281901007387 */ /* 0x0001e80000100800 */
[----:B------:R1:W-:Y:S04]  /*00f0*/  STL [R1+0x24], R24 ;  /* 0x0000241801007387 */ /* 0x0003e80000100800 */
[----:B------:R-:W-:Y:S01]  /*0100*/  STL [R1+0x20], R23 ;  /* 0x0000201701007387 */ /* 0x000fe20000100800 */
[----:B0-----:R-:W-:-:S03]  /*0110*/  IMAD.MOV.U32 R25, RZ, RZ, R5 ;  /* 0x000000ffff197224 */ /* 0x001fc600078e0005 */
[----:B------:R-:W-:Y:S01]  /*0120*/  STL [R1+0x1c], R22 ;  /* 0x00001c1601007387 */ /* 0x000fe20000100800 */
[----:B-1----:R-:W-:-:S03]  /*0130*/  IMAD.MOV.U32 R24, RZ, RZ, R4 ;  /* 0x000000ffff187224 */ /* 0x002fc600078e0004 */
[----:B------:R-:W-:Y:S04]  /*0140*/  STL [R1+0x18], R21 ;  /* 0x0000181501007387 */ /* 0x000fe80000100800 */
[----:B------:R-:W-:Y:S04]  /*0150*/  STL [R1+0x14], R20 ;  /* 0x0000141401007387 */ /* 0x000fe80000100800 */
[----:B------:R-:W-:Y:S04]  /*0160*/  STL [R1+0x10], R19 ;  /* 0x0000101301007387 */ /* 0x000fe80000100800 */
[----:B------:R0:W-:Y:S04]  /*0170*/  STL [R1+0xc], R18 ;  /* 0x00000c1201007387 */ /* 0x0001e80000100800 */
[----:B------:R1:W-:Y:S04]  /*0180*/  STL [R1+0x8], R17 ;  /* 0x0000081101007387 */ /* 0x0003e80000100800 */
[----:B------:R-:W-:Y:S01]  /*0190*/  STL [R1+0x4], R16 ;  /* 0x0000041001007387 */ /* 0x000fe20000100800 */
[----:B0-----:R-:W0:Y:S05]  /*01a0*/  BMOV.32.CLEAR R18, B7 ;  /* 0x0000000007127355 */ /* 0x001e2a0000100000 */
[----:B-1----:R-:W1:Y:S05]  /*01b0*/  BMOV.32.CLEAR R17, B6 ;  /* 0x0000000006117355 */ /* 0x002e6a0000100000 */
[----:B------:R-:W-:Y:S01]  /*01c0*/  BSSY.RECONVERGENT B7, `(.L_x_0) ;  /* 0x000009a000077945 */ /* 0x000fe20003800200 */
[----:B------:R2:W-:Y:S02]  /*01d0*/  STL [R1], R2 ;  /* 0x0000000201007387 */ /* 0x0005e40000100800 */
[----:B--2---:R-:W-:-:S05]  /*01e0*/  IMAD.MOV.U32 R2, RZ, RZ, R7 ;  /* 0x000000ffff027224 */ /* 0x004fca00078e0007 */
[----:B------:R-:W-:-:S13]  /*01f0*/  ISETP.GE.AND P0, PT, R6, R2, PT ;  /* 0x000000020600720c */ /* 0x000fda0003f06270 */
[----:B01----:R-:W-:Y:S05]  /*0200*/  @P0 BRA `(.L_x_1) ;  /* 0x0000000800540947 */ /* 0x003fea0003800000 */
[----:B------:R-:W0:Y:S01]  /*0210*/  LDC.64 R26, c[0x0][0x358] ;  /* 0x0000d600ff1a7b82 */ /* 0x000e220000000a00 */
[----:B------:R-:W-:Y:S01]  /*0220*/  BSSY.RECONVERGENT B6, `(.L_x_1) ;  /* 0x0000093000067945 */ /* 0x000fe20003800200 */
[----:B------:R-:W-:-:S07]  /*0230*/  IMAD.WIDE R22, R2, 0x4, R24 ;  /* 0x0000000402167825 */ /* 0x000fce00078e0218 */
.L_x_11:
[----:B------:R-:W-:Y:S02]  /*0240*/  VIMNMX R7, PT, PT, R6, R2, !PT ;  /* 0x0000000206077248 */ /* 0x000fe40007fe0100 */
[----:B0-----:R-:W-:Y:S02]  /*0250*/  R2UR UR4, R26 ;  /* 0x000000001a0472ca */ /* 0x001fe400000e0000 */
[----:B------:R-:W-:Y:S01]  /*0260*/  R2UR UR5, R27 ;  /* 0x000000001b0572ca */ /* 0x000fe200000e0000 */
[----:B------:R-:W-:-:S04]  /*0270*/  IMAD.IADD R3, R7, 0x1, -R6 ;  /* 0x0000000107037824 */ /* 0x000fc800078e0a06 */
[----:B------:R-:W-:-:S05]  /*0280*/  VIADD R4, R3, 0x1 ;  /* 0x0000000103047836 */ /* 0x000fca0000000000 */
[----:B------:R-:W-:Y:S01]  /*0290*/  LOP3.LUT P0, R10, R4, 0x3, RZ, 0xc0, !PT ;  /* 0x00000003040a7812 */ /* 0x000fe2000780c0ff */
[----:B------:R-:W-:Y:S02]  /*02a0*/  BSSY.RECONVERGENT B0, `(.L_x_2) ;  /* 0x0000032000007945 */ /* 0x000fe40003800200 */
[----:B------:R0:W5:Y:S01]  /*02b0*/  LDG.E R0, desc[UR4][R22.64] ;  /* 0x0000000416007981 */ /* 0x000162000c1e1900 */
[----:B------:R-:W-:Y:S02]  /*02c0*/  VIADD R16, R6, 0xffffffff ;  /* 0xffffffff06107836 */ /* 0x000fe40000000000 */
[----:B------:R-:W-:-:S07]  /*02d0*/  IMAD.MOV.U32 R8, RZ, RZ, R6 ;  /* 0x000000ffff087224 */ /* 0x000fce00078e0006 */
[----:B------:R-:W-:Y:S05]  /*02e0*/  @!P0 BRA `(.L_x_3) ;  /* 0x0000000000b48947 */ /* 0x000fea0003800000 */
[----:B------:R-:W-:Y:S01]  /*02f0*/  R2UR UR4, R26 ;  /* 0x000000001a0472ca */ /* 0x000fe200000e0000 */
[----:B------:R-:W-:Y:S01]  /*0300*/  IMAD.WIDE R4, R6, 0x4, R24 ;  /* 0x0000000406047825 */ /* 0x000fe200078e0218 */
[----:B------:R-:W-:-:S13]  /*0310*/  R2UR UR5, R27 ;  /* 0x000000001b0572ca */ /* 0x000fda00000e0000 */
[----:B------:R-:W2:Y:S01]  /*0320*/  LDG.E R9, desc[UR4][R4.64] ;  /* 0x0000000404097981 */ /* 0x000ea2000c1e1900 */
[----:B------:R-:W-:Y:S01]  /*0330*/  ISETP.NE.AND P1, PT, R10, 0x1, PT ;  /* 0x000000010a00780c */ /* 0x000fe20003f25270 */
[----:B------:R-:W-:Y:S01]  /*0340*/  VIADD R8, R6, 0x1 ;  /* 0x0000000106087836 */ /* 0x000fe20000000000 */
[----:B--2--5:R-:W-:-:S04]  /*0350*/  FSETP.GTU.AND P0, PT, R9, R0, PT ;  /* 0x000000000900720b */ /* 0x024fc80003f0c000 */
[----:B------:R-:W-:-:S07]  /*0360*/  SEL R16, R16, R6, P0 ;  /* 0x0000000610107207 */ /* 0x000fce0000000000 */
[----:B------:R-:W-:Y:S05]  /*0370*/  @!P1 BRA `(.L_x_3) ;  /* 0x0000000000909947 */ /* 0x000fea0003800000 */
[----:B------:R-:W-:Y:S02]  /*0380*/  R2UR UR4, R26 ;  /* 0x000000001a0472ca */ /* 0x000fe400000e0000 */
[----:B------:R-:W-:-:S13]  /*0390*/  R2UR UR5, R27 ;  /* 0x000000001b0572ca */ /* 0x000fda00000e0000 */
[----:B------:R-:W2:Y:S01]  /*03a0*/  LDG.E R13, desc[UR4][R4.64+0x4] ;  /* 0x00000404040d7981 */ /* 0x000ea2000c1e1900 */
[----:B------:R-:W-:Y:S01]  /*03b0*/  BSSY.RECONVERGENT B1, `(.L_x_4) ;  /* 0x000000d000017945 */ /* 0x000fe20003800200 */
[----:B------:R-:W-:Y:S02]  /*03c0*/  ISETP.NE.AND P1, PT, R10, 0x2, PT ;  /* 0x000000020a00780c */ /* 0x000fe40003f25270 */
[----:B--2---:R-:W-:-:S13]  /*03d0*/  FSETP.GTU.AND P0, PT, R13, R0, PT ;  /* 0x000000000d00720b */ /* 0x004fda0003f0c000 */
[----:B------:R-:W-:Y:S05]  /*03e0*/  @P0 BRA `(.L_x_5) ;  /* 0x0000000000240947 */ /* 0x000fea0003800000 */
[----:B------:R-:W-:Y:S01]  /*03f0*/  R2UR UR4, R26 ;  /* 0x000000001a0472ca */ /* 0x000fe200000e0000 */
[----:B------:R-:W-:Y:S01]  /*0400*/  IMAD.WIDE R8, R16, 0x4, R24 ;  /* 0x0000000410087825 */ /* 0x000fe200078e0218 */
[----:B------:R-:W-:-:S13]  /*0410*/  R2UR UR5, R27 ;  /* 0x000000001b0572ca */ /* 0x000fda00000e0000 */
[----:B------:R-:W2:Y:S01]  /*0420*/  LDG.E R11, desc[UR4][R8.64+0x4] ;  /* 0x00000404080b7981 */ /* 0x000ea2000c1e1900 */
[----:B------:R-:W-:Y:S01]  /*0430*/  R2UR UR6, R26 ;  /* 0x000000001a0672ca */ /* 0x000fe200000e0000 */
[----:B------:R-:W-:Y:S01]  /*0440*/  VIADD R16, R16, 0x1 ;  /* 0x0000000110107836 */ /* 0x000fe20000000000 */
[----:B------:R-:W-:Y:S01]  /*0450*/  R2UR UR7, R27 ;  /* 0x000000001b0772ca */ /* 0x000fe200000e0000 */
[----:B------:R1:W-:-:S12]  /*0460*/  STG.E desc[UR4][R8.64+0x4], R13 ;  /* 0x0000040d08007986 */ /* 0x0003d8000c101904 */
[----:B--2---:R1:W-:Y:S02]  /*0470*/  STG.E desc[UR6][R4.64+0x4], R11 ;  /* 0x0000040b04007986 */ /* 0x0043e4000c101906 */
.L_x_5:
[----:B------:R-:W-:Y:S05]  /*0480*/  BSYNC.RECONVERGENT B1 ;  /* 0x0000000000017941 */ /* 0x000fea0003800200 */
.L_x_4:
[----:B-1----:R-:W-:Y:S01]  /*0490*/  VIADD R8, R6, 0x2 ;  /* 0x0000000206087836 */ /* 0x002fe20000000000 */
[----:B------:R-:W-:Y:S06]  /*04a0*/  @!P1 BRA `(.L_x_3) ;  /* 0x0000000000449947 */ /* 0x000fec0003800000 */
[----:B------:R-:W-:Y:S02]  /*04b0*/  R2UR UR4, R26 ;  /* 0x000000001a0472ca */ /* 0x000fe400000e0000 */
[----:B------:R-:W-:-:S13]  /*04c0*/  R2UR UR5, R27 ;  /* 0x000000001b0572ca */ /* 0x000fda00000e0000 */
[----:B------:R-:W2:Y:S01]  /*04d0*/  LDG.E R13, desc[UR4][R4.64+0x8] ;  /* 0x00000804040d7981 */ /* 0x000ea2000c1e1900 */
[----:B------:R-:W-:Y:S01]  /*04e0*/  BSSY.RECONVERGENT B1, `(.L_x_6) ;  /* 0x000000c000017945 */ /* 0x000fe20003800200 */
        /* <DEDUP_REMOVED lines=11> */
.L_x_7:
[----:B------:R-:W-:Y:S05]  /*05a0*/  BSYNC.RECONVERGENT B1 ;  /* 0x0000000000017941 */ /* 0x000fea0003800200 */
.L_x_6:
[----:B-1----:R-:W-:-:S07]  /*05b0*/  VIADD R8, R6, 0x3 ;  /* 0x0000000306087836 */ /* 0x002fce0000000000 */
.L_x_3:
[----:B------:R-:W-:Y:S05]  /*05c0*/  BSYNC.RECONVERGENT B0 ;  /* 0x0000000000007941 */ /* 0x000fea0003800200 */
.L_x_2:
[----:B------:R-:W-:Y:S01]  /*05d0*/  ISETP.GE.U32.AND P0, PT, R3, 0x3, PT ;  /* 0x000000030300780c */ /* 0x000fe20003f06070 */
[----:B------:R-:W-:-:S12]  /*05e0*/  BSSY.RECONVERGENT B0, `(.L_x_8) ;  /* 0x0000044000007945 */ /* 0x000fd80003800200 */
[----:B------:R-:W-:Y:S05]  /*05f0*/  @!P0 BRA `(.L_x_9) ;  /* 0x0000000400088947 */ /* 0x000fea0003800000 */
[C---:B------:R-:W-:Y:S02]  /*0600*/  IMAD.IADD R3, R8.reuse, 0x1, -R7 ;  /* 0x0000000108037824 */ /* 0x040fe400078e0a07 */
[----:B------:R-:W-:-:S07]  /*0610*/  VIADD R7, R8, 0xffffffff ;  /* 0xffffffff08077836 */ /* 0x000fce0000000000 */
.L_x_10:
[----:B------:R-:W-:Y:S01]  /*0620*/  R2UR UR4, R26 ;  /* 0x000000001a0472ca */ /* 0x000fe200000e0000 */
[----:B-1----:R-:W-:Y:S01]  /*0630*/  VIADD R5, R7, 0x1 ;  /* 0x0000000107057836 */ /* 0x002fe20000000000 */
[----:B------:R-:W-:-:S03]  /*0640*/  R2UR UR5, R27 ;  /* 0x000000001b0572ca */ /* 0x000fc600000e0000 */
[----:B------:R-:W-:-:S10]  /*0650*/  IMAD.WIDE R4, R5, 0x4, R24 ;  /* 0x0000000405047825 */ /* 0x000fd400078e0218 */
[----:B------:R-:W2:Y:S01]  /*0660*/  LDG.E R15, desc[UR4][R4.64] ;  /* 0x00000004040f7981 */ /* 0x000ea2000c1e1900 */
[----:B------:R-:W-:Y:S02]  /*0670*/  R2UR UR8, R26 ;  /* 0x000000001a0872ca */ /* 0x000fe400000e0000 */
[----:B------:R-:W-:Y:S02]  /*0680*/  R2UR UR9, R27 ;  /* 0x000000001b0972ca */ /* 0x000fe400000e0000 */
[----:B--2--5:R-:W-:-:S13]  /*0690*/  FSETP.GTU.AND P0, PT, R15, R0, PT ;  /* 0x000000000f00720b */ /* 0x024fda0003f0c000 */
[----:B------:R-:W-:Y:S01]  /*06a0*/  @!P0 R2UR UR4, R26 ;  /* 0x000000001a0482ca */ /* 0x000fe200000e0000 */
[----:B------:R-:W-:Y:S01]  /*06b0*/  @!P0 IMAD.WIDE R8, R16, 0x4, R24 ;  /* 0x0000000410088825 */ /* 0x000fe200078e0218 */
[C---:B------:R-:W-:Y:S02]  /*06c0*/  @!P0 R2UR UR5, R27.reuse ;  /* 0x000000001b0582ca */ /* 0x040fe400000e0000 */
[----:B------:R-:W-:Y:S02]  /*06d0*/  @!P0 R2UR UR6, R26 ;  /* 0x000000001a0682ca */ /* 0x000fe400000e0000 */
[----:B------:R-:W-:-:S09]  /*06e0*/  @!P0 R2UR UR7, R27 ;  /* 0x000000001b0782ca */ /* 0x000fd200000e0000 */
[----:B------:R-:W2:Y:S04]  /*06f0*/  @!P0 LDG.E R13, desc[UR4][R8.64+0x4] ;  /* 0x00000404080d8981 */ /* 0x000ea8000c1e1900 */
[----:B------:R1:W-:Y:S04]  /*0700*/  @!P0 STG.E desc[UR6][R8.64+0x4], R15 ;  /* 0x0000040f08008986 */ /* 0x0003e8000c101906 */
[----:B------:R-:W3:Y:S01]  /*0710*/  LDG.E R19, desc[UR8][R4.64+0x4] ;  /* 0x0000040804137981 */ /* 0x000ee2000c1e1900 */
[----:B------:R-:W-:Y:S01]  /*0720*/  @!P0 VIADD R10, R16, 0x1 ;  /* 0x00000001100a8836 */ /* 0x000fe20000000000 */
[----:B------:R-:W-:-:S02]  /*0730*/  R2UR UR10, R26 ;  /* 0x000000001a0a72ca */ /* 0x000fc400000e0000 */
[----:B------:R-:W-:Y:S01]  /*0740*/  R2UR UR11, R27 ;  /* 0x000000001b0b72ca */ /* 0x000fe200000e0000 */
[----:B------:R-:W-:Y:S01]  /*0750*/  @!P0 IMAD.MOV.U32 R16, RZ, RZ, R10 ;  /* 0x000000ffff108224 */ /* 0x000fe200078e000a */
[----:B--2---:R2:W-:Y:S01]  /*0760*/  @!P0 STG.E desc[UR4][R4.64], R13 ;  /* 0x0000000d04008986 */ /* 0x0045e2000c101904 */
[----:B---3--:R-:W-:-:S13]  /*0770*/  FSETP.GTU.AND P1, PT, R19, R0, PT ;  /* 0x000000001300720b */ /* 0x008fda0003f2c000 */
[----:B------:R-:W-:Y:S01]  /*0780*/  @!P1 R2UR UR6, R26 ;  /* 0x000000001a0692ca */ /* 0x000fe200000e0000 */
[----:B------:R-:W-:Y:S01]  /*0790*/  @!P1 IMAD.WIDE R10, R16, 0x4, R24 ;  /* 0x00000004100a9825 */ /* 0x000fe200078e0218 */
[C---:B------:R-:W-:Y:S02]  /*07a0*/  @!P1 R2UR UR7, R27.reuse ;  /* 0x000000001b0792ca */ /* 0x040fe400000e0000 */
[----:B------:R-:W-:Y:S02]  /*07b0*/  @!P1 R2UR UR8, R26 ;  /* 0x000000001a0892ca */ /* 0x000fe400000e0000 */
[----:B------:R-:W-:-:S09]  /*07c0*/  @!P1 R2UR UR9, R27 ;  /* 0x000000001b0992ca */ /* 0x000fd200000e0000 */
[----:B-1----:R-:W3:Y:S04]  /*07d0*/  @!P1 LDG.E R15, desc[UR6][R10.64+0x4] ;  /* 0x000004060a0f9981 */ /* 0x002ee8000c1e1900 */
[----:B------:R1:W-:Y:S04]  /*07e0*/  @!P1 STG.E desc[UR8][R10.64+0x4], R19 ;  /* 0x000004130a009986 */ /* 0x0003e8000c101908 */
[----:B------:R-:W4:Y:S01]  /*07f0*/  LDG.E R29, desc[UR10][R4.64+0x8] ;  /* 0x0000080a041d7981 */ /* 0x000f22000c1e1900 */
[----:B------:R-:W-:Y:S01]  /*0800*/  @!P1 R2UR UR4, R26 ;  /* 0x000000001a0492ca */ /* 0x000fe200000e0000 */
[----:B------:R-:W-:Y:S01]  /*0810*/  @!P1 VIADD R8, R16, 0x1 ;  /* 0x0000000110089836 */ /* 0x000fe20000000000 */
[----:B------:R-:W-:-:S03]  /*0820*/  @!P1 R2UR UR5, R27 ;  /* 0x000000001b0592ca */ /* 0x000fc600000e0000 */
[----:B------:R-:W-:-:S10]  /*0830*/  @!P1 IMAD.MOV.U32 R16, RZ, RZ, R8 ;  /* 0x000000ffff109224 */ /* 0x000fd400078e0008 */
[----:B---3--:R3:W-:Y:S01]  /*0840*/  @!P1 STG.E desc[UR4][R4.64+0x4], R15 ;  /* 0x0000040f04009986 */ /* 0x0087e2000c101904 */
[----:B----4-:R-:W-:-:S13]  /*0850*/  FSETP.GTU.AND P0, PT, R29, R0, PT ;  /* 0x000000001d00720b */ /* 0x010fda0003f0c000 */
[----:B------:R-:W-:Y:S01]  /*0860*/  @!P0 R2UR UR6, R26 ;  /* 0x000000001a0682ca */ /* 0x000fe200000e0000 */
[----:B------:R-:W-:Y:S01]  /*0870*/  @!P0 IMAD.WIDE R8, R16, 0x4, R24 ;  /* 0x0000000410088825 */ /* 0x000fe200078e0218 */
[C---:B------:R-:W-:Y:S02]  /*0880*/  @!P0 R2UR UR7, R27.reuse ;  /* 0x000000001b0782ca */ /* 0x040fe400000e0000 */
[----:B------:R-:W-:Y:S02]  /*0890*/  @!P0 R2UR UR8, R26 ;  /* 0x000000001a0882ca */ /* 0x000fe400000e0000 */
[----:B------:R-:W-:-:S09]  /*08a0*/  @!P0 R2UR UR9, R27 ;  /* 0x000000001b0982ca */ /* 0x000fd200000e0000 */
[----:B--2---:R-:W2:Y:S04]  /*08b0*/  @!P0 LDG.E R13, desc[UR6][R8.64+0x4] ;  /* 0x00000406080d8981 */ /* 0x004ea8000c1e1900 */
[----:B------:R4:W-:Y:S04]  /*08c0*/  @!P0 STG.E desc[UR8][R8.64+0x4], R29 ;  /* 0x0000041d08008986 */ /* 0x0009e8000c101908 */
[----:B-1----:R-:W3:Y:S01]  /*08d0*/  LDG.E R19, desc[UR10][R4.64+0xc] ;  /* 0x00000c0a04137981 */ /* 0x002ee2000c1e1900 */
[----:B------:R-:W-:Y:S01]  /*08e0*/  @!P0 R2UR UR4, R26 ;  /* 0x000000001a0482ca */ /* 0x000fe200000e0000 */
[----:B------:R-:W-:Y:S01]  /*08f0*/  @!P0 VIADD R10, R16, 0x1 ;  /* 0x00000001100a8836 */ /* 0x000fe20000000000 */
[----:B------:R-:W-:-:S03]  /*0900*/  @!P0 R2UR UR5, R27 ;  /* 0x000000001b0582ca */ /* 0x000fc600000e0000 */
[----:B------:R-:W-:Y:S02]  /*0910*/  @!P0 IMAD.MOV.U32 R16, RZ, RZ, R10 ;  /* 0x000000ffff108224 */ /* 0x000fe400078e000a */
[----:B------:R-:W-:-:S08]  /*0920*/  VIADD R3, R3, 0x4 ;  /* 0x0000000403037836 */ /* 0x000fd00000000000 */
[----:B--2---:R1:W-:Y:S01]  /*0930*/  @!P0 STG.E desc[UR4][R4.64+0x8], R13 ;  /* 0x0000080d04008986 */ /* 0x0043e2000c101904 */
[----:B---3--:R-:W-:-:S13]  /*0940*/  FSETP.GTU.AND P1, PT, R19, R0, PT ;  /* 0x000000001300720b */ /* 0x008fda0003f2c000 */
[----:B------:R-:W-:Y:S01]  /*0950*/  @!P1 R2UR UR6, R26 ;  /* 0x000000001a0692ca */ /* 0x000fe200000e0000 */
[----:B------:R-:W-:Y:S01]  /*0960*/  @!P1 IMAD.WIDE R10, R16, 0x4, R24 ;  /* 0x00000004100a9825 */ /* 0x000fe200078e0218 */
[----:B------:R-:W-:-:S13]  /*0970*/  @!P1 R2UR UR7, R27 ;  /* 0x000000001b0792ca */ /* 0x000fda00000e0000 */
[----:B------:R-:W2:Y:S01]  /*0980*/  @!P1 LDG.E R15, desc[UR6][R10.64+0x4] ;  /* 0x000004060a0f9981 */ /* 0x000ea2000c1e1900 */
[----:B------:R-:W-:Y:S01]  /*0990*/  @!P1 R2UR UR4, R26 ;  /* 0x000000001a0492ca */ /* 0x000fe200000e0000 */
[----:B----4-:R-:W-:Y:S01]  /*09a0*/  @!P1 VIADD R8, R16, 0x1 ;  /* 0x0000000110089836 */ /* 0x010fe20000000000 */
[----:B------:R-:W-:Y:S01]  /*09b0*/  @!P1 R2UR UR5, R27 ;  /* 0x000000001b0592ca */ /* 0x000fe200000e0000 */
[----:B------:R-:W-:Y:S01]  /*09c0*/  VIADD R7, R7, 0x4 ;  /* 0x0000000407077836 */ /* 0x000fe20000000000 */
[----:B------:R-:W-:Y:S01]  /*09d0*/  ISETP.NE.AND P0, PT, R3, 0x1, PT ;  /* 0x000000010300780c */ /* 0x000fe20003f05270 */
[----:B------:R-:W-:-:S10]  /*09e0*/  @!P1 IMAD.MOV.U32 R16, RZ, RZ, R8 ;  /* 0x000000ffff109224 */ /* 0x000fd400078e0008 */
[----:B------:R1:W-:Y:S04]  /*09f0*/  @!P1 STG.E desc[UR4][R10.64+0x4], R19 ;  /* 0x000004130a009986 */ /* 0x0003e8000c101904 */
[----:B--2---:R1:W-:Y:S01]  /*0a00*/  @!P1 STG.E desc[UR6][R4.64+0xc], R15 ;  /* 0x00000c0f04009986 */ /* 0x0043e2000c101906 */
[----:B------:R-:W-:Y:S05]  /*0a10*/  @P0 BRA `(.L_x_10) ;  /* 0xfffffffc00000947 */ /* 0x000fea000383ffff */
.L_x_9:
[----:B------:R-:W-:Y:S05]  /*0a20*/  BSYNC.RECONVERGENT B0 ;  /* 0x0000000000007941 */ /* 0x000fea0003800200 */
.L_x_8:
[----:B------:R-:W-:Y:S01]  /*0a30*/  R2UR UR6, R26 ;  /* 0x000000001a0672ca */ /* 0x000fe200000e0000 */
[----:B------:R-:W-:Y:S01]  /*0a40*/  IMAD.WIDE R8, R16, 0x4, R24 ;  /* 0x0000000410087825 */ /* 0x000fe200078e0218 */
[C---:B------:R-:W-:Y:S02]  /*0a50*/  R2UR UR7, R27.reuse ;  /* 0x000000001b0772ca */ /* 0x040fe400000e0000 */
[----:B------:R-:W-:Y:S02]  /*0a60*/  R2UR UR4, R26 ;  /* 0x000000001a0472ca */ /* 0x000fe400000e0000 */
[----:B------:R-:W-:-:S09]  /*0a70*/  R2UR UR5, R27 ;  /* 0x000000001b0572ca */ /* 0x000fd200000e0000 */
[----:B-1----:R-:W2:Y:S04]  /*0a80*/  LDG.E R11, desc[UR6][R22.64] ;  /* 0x00000006160b7981 */ /* 0x002ea8000c1e1900 */
[----:B------:R-:W3:Y:S01]  /*0a90*/  LDG.E R3, desc[UR4][R8.64+0x4] ;  /* 0x0000040408037981 */ /* 0x000ee2000c1e1900 */
[----:B------:R-:W-:Y:S01]  /*0aa0*/  IMAD.MOV.U32 R4, RZ, RZ, R24 ;  /* 0x000000ffff047224 */ /* 0x000fe200078e0018 */
[----:B------:R-:W-:Y:S01]  /*0ab0*/  MOV R20, 0xb20 ;  /* 0x00000b2000147802 */ /* 0x000fe20000000f00 */
[----:B------:R-:W-:Y:S02]  /*0ac0*/  IMAD.MOV.U32 R5, RZ, RZ, R25 ;  /* 0x000000ffff057224 */ /* 0x000fe400078e0019 */
[----:B------:R-:W-:Y:S02]  /*0ad0*/  IMAD.MOV.U32 R7, RZ, RZ, R16 ;  /* 0x000000ffff077224 */ /* 0x000fe400078e0010 */
[----:B------:R-:W-:Y:S01]  /*0ae0*/  IMAD.MOV.U32 R21, RZ, RZ, 0x0 ;  /* 0x00000000ff157424 */ /* 0x000fe200078e00ff */
[----:B--2---:R1:W-:Y:S04]  /*0af0*/  STG.E desc[UR4][R8.64+0x4], R11 ;  /* 0x0000040b08007986 */ /* 0x0043e8000c101904 */
[----:B---3--:R1:W-:Y:S02]  /*0b00*/  STG.E desc[UR6][R22.64], R3 ;  /* 0x0000000316007986 */ /* 0x0083e4000c101906 */
[----:B01---5:R-:W-:Y:S05]  /*0b10*/  CALL.REL.NOINC `($_Z10sortKernelPfi$_Z6q1sortPfii) ;  /* 0xfffffff400607944 */ /* 0x023fea0003c3ffff */
[----:B------:R-:W-:-:S05]  /*0b20*/  VIADD R6, R16, 0x2 ;  /* 0x0000000210067836 */ /* 0x000fca0000000000 */
[----:B------:R-:W-:-:S13]  /*0b30*/  ISETP.GE.AND P0, PT, R6, R2, PT ;  /* 0x000000020600720c */ /* 0x000fda0003f06270 */
[----:B------:R-:W-:Y:S05]  /*0b40*/  @!P0 BRA `(.L_x_11) ;  /* 0xfffffff400bc8947 */ /* 0x000fea000383ffff */
[----:B------:R-:W-:Y:S05]  /*0b50*/  BSYNC.RECONVERGENT B6 ;  /* 0x0000000000067941 */ /* 0x000fea0003800200 */
.L_x_1:
[----:B------:R-:W-:Y:S05]  /*0b60*/  BSYNC.RECONVERGENT B7 ;  /* 0x0000000000077941 */ /* 0x000fea0003800200 */
.L_x_0:
[----:B------:R-:W2:Y:S01]  /*0b70*/  LDL R20, [R1+0x14] ;  /* 0x0000140001147983 */ /* 0x000ea20000100800 */
[----:B------:R0:W-:Y:S05]  /*0b80*/  BMOV.32 B6, R17 ;  /* 0x0000001106007356 */ /* 0x0001ea0000000000 */
[----:B------:R-:W2:Y:S01]  /*0b90*/  LDL R21, [R1+0x18] ;  /* 0x0000180001157983 */ /* 0x000ea20000100800 */
[----:B------:R1:W-:Y:S05]  /*0ba0*/  BMOV.32 B7, R18 ;  /* 0x0000001207007356 */ /* 0x0003ea0000000000 */
[----:B------:R-:W2:Y:S04]  /*0bb0*/  LDL R2, [R1] ;  /* 0x0000000001027983 */ /* 0x000ea80000100800 */
[----:B------:R-:W2:Y:S04]  /*0bc0*/  LDL R16, [R1+0x4] ;  /* 0x0000040001107983 */ /* 0x000ea80000100800 */
[----:B0-----:R-:W2:Y:S04]  /*0bd0*/  LDL R17, [R1+0x8] ;  /* 0x0000080001117983 */ /* 0x001ea80000100800 */
[----:B-1----:R-:W2:Y:S04]  /*0be0*/  LDL R18, [R1+0xc] ;  /* 0x00000c0001127983 */ /* 0x002ea80000100800 */
[----:B------:R-:W2:Y:S04]  /*0bf0*/  LDL R19, [R1+0x10] ;  /* 0x0000100001137983 */ /* 0x000ea80000100800 */
[----:B------:R-:W2:Y:S04]  /*0c00*/  LDL R22, [R1+0x1c] ;  /* 0x00001c0001167983 */ /* 0x000ea80000100800 */
[----:B------:R-:W2:Y:S04]  /*0c10*/  LDL R23, [R1+0x20] ;  /* 0x0000200001177983 */ /* 0x000ea80000100800 */
[----:B------:R-:W2:Y:S04]  /*0c20*/  LDL R24, [R1+0x24] ;  /* 0x0000240001187983 */ /* 0x000ea80000100800 */
[----:B------:R-:W2:Y:S04]  /*0c30*/  LDL R25, [R1+0x28] ;  /* 0x0000280001197983 */ /* 0x000ea80000100800 */
[----:B------:R-:W2:Y:S04]  /*0c40*/  LDL R26, [R1+0x2c] ;  /* 0x00002c00011a7983 */ /* 0x000ea80000100800 */
[----:B------:R-:W2:Y:S04]  /*0c50*/  LDL R27, [R1+0x30] ;  /* 0x00003000011b7983 */ /* 0x000ea80000100800 */
[----:B------:R0:W2:Y:S02]  /*0c60*/  LDL R29, [R1+0x34] ;  /* 0x00003400011d7983 */ /* 0x0000a40000100800 */
[----:B0-----:R-:W-:Y:S01]  /*0c70*/  VIADD R1, R1, 0x38 ;  /* 0x0000003801017836 */ /* 0x001fe20000000000 */
[----:B--2---:R-:W-:Y:S06]  /*0c80*/  RET.REL.NODEC R20 `(_Z10sortKernelPfi) ;  /* 0xfffffff014dc7950 */ /* 0x004fec0003c3ffff */
.L_x_12:
[----:B------:R-:W-:-:S00]  /*0c90*/  BRA `(.L_x_12) ;  /* 0xfffffffc00fc7947 */ /* 0x000fc0000383ffff */
[----:B------:R-:W-:-:S00]  /*0ca0*/  NOP ;  /* 0x0000000000007918 */ /* 0x000fc00000000000 */
        /* <DEDUP_REMOVED lines=13> */
.L_x_13:


//--------------------- .nv.shared.reserved.0     --------------------------
	.section	.nv.shared.reserved.0,"aw",@nobits
	.weak		__nv_reservedSMEM_offset_0_alias
	.size		__nv_reservedSMEM_offset_0_alias, 0, 64
	.other		__nv_reservedSMEM_offset_0_alias,@"STO_CUDA_RESERVED_SHARED STV_DEFAULT"
__nv_reservedSMEM_offset_0_alias:
	.zero		0
	.zero		64


//--------------------- .nv.constant0._Z10sortKernelPfi --------------------------
	.section	.nv.constant0._Z10sortKernelPfi,"a",@progbits
	.sectionflags	@""
	.align	4
.nv.constant0._Z10sortKernelPfi:
	.zero		908


//--------------------- SYMBOLS --------------------------

	.type		.nv.reservedSmem.offset0,@object
	.size		.nv.reservedSmem.offset0,0x4
